//
// Generated by NVIDIA NVVM Compiler
//
// Compiler Build ID: CL-36424714
// Cuda compilation tools, release 13.0, V13.0.88
// Based on NVVM 20.0.0
//

.version 9.0
.target sm_100
.address_size 64

	// .globl	_Z24coalesced_mat_mul_kernelPfS_S_iii

.visible .entry _Z24coalesced_mat_mul_kernelPfS_S_iii(
	.param .u64 .ptr .align 1 _Z24coalesced_mat_mul_kernelPfS_S_iii_param_0,
	.param .u64 .ptr .align 1 _Z24coalesced_mat_mul_kernelPfS_S_iii_param_1,
	.param .u64 .ptr .align 1 _Z24coalesced_mat_mul_kernelPfS_S_iii_param_2,
	.param .u32 _Z24coalesced_mat_mul_kernelPfS_S_iii_param_3,
	.param .u32 _Z24coalesced_mat_mul_kernelPfS_S_iii_param_4,
	.param .u32 _Z24coalesced_mat_mul_kernelPfS_S_iii_param_5
)
{
	.reg .pred 	%p<13>;
	.reg .b32 	%r<41>;
	.reg .b32 	%f<68>;
	.reg .b64 	%rd<53>;

	ld.param.u64 	%rd7, [_Z24coalesced_mat_mul_kernelPfS_S_iii_param_0];
	ld.param.u64 	%rd8, [_Z24coalesced_mat_mul_kernelPfS_S_iii_param_1];
	ld.param.u64 	%rd6, [_Z24coalesced_mat_mul_kernelPfS_S_iii_param_2];
	ld.param.u32 	%r20, [_Z24coalesced_mat_mul_kernelPfS_S_iii_param_3];
	ld.param.u32 	%r18, [_Z24coalesced_mat_mul_kernelPfS_S_iii_param_4];
	ld.param.u32 	%r19, [_Z24coalesced_mat_mul_kernelPfS_S_iii_param_5];
	cvta.to.global.u64 	%rd1, %rd8;
	cvta.to.global.u64 	%rd2, %rd7;
	mov.u32 	%r21, %ntid.y;
	mov.u32 	%r22, %ctaid.y;
	mov.u32 	%r23, %tid.y;
	mad.lo.s32 	%r1, %r21, %r22, %r23;
	mov.u32 	%r24, %ntid.x;
	mov.u32 	%r25, %ctaid.x;
	mov.u32 	%r26, %tid.x;
	mad.lo.s32 	%r2, %r24, %r25, %r26;
	setp.ge.s32 	%p1, %r1, %r20;
	setp.ge.s32 	%p2, %r2, %r19;
	or.pred  	%p3, %p1, %p2;
	@%p3 bra 	$L__BB0_14;
	setp.lt.s32 	%p4, %r18, 1;
	mov.f32 	%f67, 0f00000000;
	@%p4 bra 	$L__BB0_13;
	mul.lo.s32 	%r3, %r18, %r1;
	and.b32  	%r4, %r18, 7;
	setp.lt.u32 	%p5, %r18, 8;
	mov.f32 	%f67, 0f00000000;
	mov.b32 	%r39, 0;
	@%p5 bra 	$L__BB0_5;
	and.b32  	%r39, %r18, 2147483640;
	neg.s32 	%r37, %r39;
	shl.b32 	%r7, %r19, 3;
	mul.wide.u32 	%rd9, %r3, 4;
	add.s64 	%rd10, %rd9, %rd2;
	add.s64 	%rd52, %rd10, 16;
	mov.f32 	%f67, 0f00000000;
	mul.wide.s32 	%rd13, %r19, 4;
	mov.u32 	%r36, %r2;
$L__BB0_4:
	.pragma "nounroll";
	ld.global.f32 	%f17, [%rd52+-16];
	mul.wide.s32 	%rd11, %r36, 4;
	add.s64 	%rd12, %rd1, %rd11;
	ld.global.f32 	%f18, [%rd12];
	fma.rn.f32 	%f19, %f17, %f18, %f67;
	ld.global.f32 	%f20, [%rd52+-12];
	add.s64 	%rd14, %rd12, %rd13;
	ld.global.f32 	%f21, [%rd14];
	fma.rn.f32 	%f22, %f20, %f21, %f19;
	ld.global.f32 	%f23, [%rd52+-8];
	add.s64 	%rd15, %rd14, %rd13;
	ld.global.f32 	%f24, [%rd15];
	fma.rn.f32 	%f25, %f23, %f24, %f22;
	ld.global.f32 	%f26, [%rd52+-4];
	add.s64 	%rd16, %rd15, %rd13;
	ld.global.f32 	%f27, [%rd16];
	fma.rn.f32 	%f28, %f26, %f27, %f25;
	ld.global.f32 	%f29, [%rd52];
	add.s64 	%rd17, %rd16, %rd13;
	ld.global.f32 	%f30, [%rd17];
	fma.rn.f32 	%f31, %f29, %f30, %f28;
	ld.global.f32 	%f32, [%rd52+4];
	add.s64 	%rd18, %rd17, %rd13;
	ld.global.f32 	%f33, [%rd18];
	fma.rn.f32 	%f34, %f32, %f33, %f31;
	ld.global.f32 	%f35, [%rd52+8];
	add.s64 	%rd19, %rd18, %rd13;
	ld.global.f32 	%f36, [%rd19];
	fma.rn.f32 	%f37, %f35, %f36, %f34;
	ld.global.f32 	%f38, [%rd52+12];
	add.s64 	%rd20, %rd19, %rd13;
	ld.global.f32 	%f39, [%rd20];
	fma.rn.f32 	%f67, %f38, %f39, %f37;
	add.s32 	%r37, %r37, 8;
	add.s32 	%r36, %r36, %r7;
	add.s64 	%rd52, %rd52, 32;
	setp.ne.s32 	%p6, %r37, 0;
	@%p6 bra 	$L__BB0_4;
$L__BB0_5:
	setp.eq.s32 	%p7, %r4, 0;
	@%p7 bra 	$L__BB0_13;
	and.b32  	%r13, %r18, 3;
	setp.lt.u32 	%p8, %r4, 4;
	@%p8 bra 	$L__BB0_8;
	add.s32 	%r28, %r39, %r3;
	mul.wide.u32 	%rd21, %r28, 4;
	add.s64 	%rd22, %rd2, %rd21;
	ld.global.f32 	%f41, [%rd22];
	mad.lo.s32 	%r29, %r39, %r19, %r2;
	mul.wide.s32 	%rd23, %r29, 4;
	add.s64 	%rd24, %rd1, %rd23;
	ld.global.f32 	%f42, [%rd24];
	fma.rn.f32 	%f43, %f41, %f42, %f67;
	cvt.u64.u32 	%rd25, %r3;
	cvt.u64.u32 	%rd26, %r39;
	add.s64 	%rd27, %rd26, %rd25;
	shl.b64 	%rd28, %rd27, 2;
	add.s64 	%rd29, %rd2, %rd28;
	ld.global.f32 	%f44, [%rd29+4];
	mul.wide.s32 	%rd30, %r19, 4;
	add.s64 	%rd31, %rd24, %rd30;
	ld.global.f32 	%f45, [%rd31];
	fma.rn.f32 	%f46, %f44, %f45, %f43;
	ld.global.f32 	%f47, [%rd29+8];
	add.s64 	%rd32, %rd31, %rd30;
	ld.global.f32 	%f48, [%rd32];
	fma.rn.f32 	%f49, %f47, %f48, %f46;
	ld.global.f32 	%f50, [%rd29+12];
	add.s64 	%rd33, %rd32, %rd30;
	ld.global.f32 	%f51, [%rd33];
	fma.rn.f32 	%f67, %f50, %f51, %f49;
	add.s32 	%r39, %r39, 4;
$L__BB0_8:
	setp.eq.s32 	%p9, %r13, 0;
	@%p9 bra 	$L__BB0_13;
	setp.eq.s32 	%p10, %r13, 1;
	@%p10 bra 	$L__BB0_11;
	add.s32 	%r30, %r39, %r3;
	mul.wide.u32 	%rd34, %r30, 4;
	add.s64 	%rd35, %rd2, %rd34;
	ld.global.f32 	%f53, [%rd35];
	mad.lo.s32 	%r31, %r39, %r19, %r2;
	mul.wide.s32 	%rd36, %r31, 4;
	add.s64 	%rd37, %rd1, %rd36;
	ld.global.f32 	%f54, [%rd37];
	fma.rn.f32 	%f55, %f53, %f54, %f67;
	cvt.u64.u32 	%rd38, %r3;
	cvt.u64.u32 	%rd39, %r39;
	add.s64 	%rd40, %rd39, %rd38;
	shl.b64 	%rd41, %rd40, 2;
	add.s64 	%rd42, %rd2, %rd41;
	ld.global.f32 	%f56, [%rd42+4];
	mul.wide.s32 	%rd43, %r19, 4;
	add.s64 	%rd44, %rd37, %rd43;
	ld.global.f32 	%f57, [%rd44];
	fma.rn.f32 	%f67, %f56, %f57, %f55;
	add.s32 	%r39, %r39, 2;
$L__BB0_11:
	and.b32  	%r32, %r18, 1;
	setp.eq.b32 	%p11, %r32, 1;
	not.pred 	%p12, %p11;
	@%p12 bra 	$L__BB0_13;
	add.s32 	%r33, %r39, %r3;
	mul.wide.u32 	%rd45, %r33, 4;
	add.s64 	%rd46, %rd2, %rd45;
	ld.global.f32 	%f58, [%rd46];
	mad.lo.s32 	%r34, %r39, %r19, %r2;
	mul.wide.s32 	%rd47, %r34, 4;
	add.s64 	%rd48, %rd1, %rd47;
	ld.global.f32 	%f59, [%rd48];
	fma.rn.f32 	%f67, %f58, %f59, %f67;
$L__BB0_13:
	mad.lo.s32 	%r35, %r19, %r1, %r2;
	cvta.to.global.u64 	%rd49, %rd6;
	mul.wide.s32 	%rd50, %r35, 4;
	add.s64 	%rd51, %rd49, %rd50;
	st.global.f32 	[%rd51], %f67;
$L__BB0_14:
	ret;

}


// ===== COMPILED SASS (sm_100) =====

	.target	sm_100

	.elftype	@"ET_EXEC"


//--------------------- .note.nv.tkinfo           --------------------------
	.section	.note.nv.tkinfo,"",@"SHT_NOTE"
	.sectionflags	@"SHF_NOTE_NV_TKINFO"
	.tkinfo
        /*0018*/ 	.word	0x00000002
        /*0030*/ 	.string	""
        /*0030*/ 	.string	"ptxas"
        /*0030*/ 	.string	"Cuda compilation tools, release 13.0, V13.0.88"
        /*0030*/ 	.string	"Build cuda_13.0.r13.0/compiler.36424714_0"
        /*0030*/ 	.string	"-arch sm_100 -m 64 "



//--------------------- .note.nv.cuinfo           --------------------------
	.section	.note.nv.cuinfo,"",@"SHT_NOTE"
	.sectionflags	@"SHF_NOTE_NV_CUINFO"
        /*0018*/ 	.short	0x0002
        /*001a*/ 	.short	0x0064
        /*001c*/ 	.short	0x0082
	.zero		2


//--------------------- .nv.info                  --------------------------
	.section	.nv.info,"",@"SHT_CUDA_INFO"
	.align	4


	//----- nvinfo : EIATTR_REGCOUNT
	.align		4
        /*0000*/ 	.byte	0x04, 0x2f
        /*0002*/ 	.short	(.L_1 - .L_0)
	.align		4
.L_0:
        /*0004*/ 	.word	index@(_Z24coalesced_mat_mul_kernelPfS_S_iii)
        /*0008*/ 	.word	0x00000020


	//----- nvinfo : EIATTR_FRAME_SIZE
	.align		4
.L_1:
        /*000c*/ 	.byte	0x04, 0x11
        /*000e*/ 	.short	(.L_3 - .L_2)
	.align		4
.L_2:
        /*0010*/ 	.word	index@(_Z24coalesced_mat_mul_kernelPfS_S_iii)
        /*0014*/ 	.word	0x00000000


	//----- nvinfo : EIATTR_MIN_STACK_SIZE
	.align		4
.L_3:
        /*0018*/ 	.byte	0x04, 0x12
        /*001a*/ 	.short	(.L_5 - .L_4)
	.align		4
.L_4:
        /*001c*/ 	.word	index@(_Z24coalesced_mat_mul_kernelPfS_S_iii)
        /*0020*/ 	.word	0x00000000
.L_5:


//--------------------- .nv.compat                --------------------------
	.section	.nv.compat,"",@"SHT_CUDA_COMPAT_INFO"
	.align	4
        /*0000*/ 	.byte	0x02, 0x09, 0x00, 0x00, 0x02, 0x02, 0x01, 0x00, 0x02, 0x05, 0x05, 0x00, 0x03, 0x07, 0x01, 0x01
        /*0010*/ 	.byte	0x02, 0x03, 0x00, 0x00, 0x02, 0x06, 0x01, 0x00, 0x04, 0x0b, 0x08, 0x00, 0x09, 0x00, 0x00, 0x00
        /*0020*/ 	.byte	0x00, 0x00, 0x00, 0x00


//--------------------- .nv.info._Z24coalesced_mat_mul_kernelPfS_S_iii --------------------------
	.section	.nv.info._Z24coalesced_mat_mul_kernelPfS_S_iii,"",@"SHT_CUDA_INFO"
	.sectionflags	@""
	.align	4


	//----- nvinfo : EIATTR_CUDA_API_VERSION
	.align		4
        /*0000*/ 	.byte	0x04, 0x37
        /*0002*/ 	.short	(.L_7 - .L_6)
.L_6:
        /*0004*/ 	.word	0x00000082


	//----- nvinfo : EIATTR_KPARAM_INFO
	.align		4
.L_7:
        /*0008*/ 	.byte	0x04, 0x17
        /*000a*/ 	.short	(.L_9 - .L_8)
.L_8:
        /*000c*/ 	.word	0x00000000
        /*0010*/ 	.short	0x0005
        /*0012*/ 	.short	0x0020
        /*0014*/ 	.byte	0x00, 0xf0, 0x11, 0x00


	//----- nvinfo : EIATTR_KPARAM_INFO
	.align		4
.L_9:
        /*0018*/ 	.byte	0x04, 0x17
        /*001a*/ 	.short	(.L_11 - .L_10)
.L_10:
        /*001c*/ 	.word	0x00000000
        /*0020*/ 	.short	0x0004
        /*0022*/ 	.short	0x001c
        /*0024*/ 	.byte	0x00, 0xf0, 0x11, 0x00


	//----- nvinfo : EIATTR_KPARAM_INFO
	.align		4
.L_11:
        /*0028*/ 	.byte	0x04, 0x17
        /*002a*/ 	.short	(.L_13 - .L_12)
.L_12:
        /*002c*/ 	.word	0x00000000
        /*0030*/ 	.short	0x0003
        /*0032*/ 	.short	0x0018
        /*0034*/ 	.byte	0x00, 0xf0, 0x11, 0x00


	//----- nvinfo : EIATTR_KPARAM_INFO
	.align		4
.L_13:
        /*0038*/ 	.byte	0x04, 0x17
        /*003a*/ 	.short	(.L_15 - .L_14)
.L_14:
        /*003c*/ 	.word	0x00000000
        /*0040*/ 	.short	0x0002
        /*0042*/ 	.short	0x0010
        /*0044*/ 	.byte	0x00, 0xf5, 0x21, 0x00


	//----- nvinfo : EIATTR_KPARAM_INFO
	.align		4
.L_15:
        /*0048*/ 	.byte	0x04, 0x17
        /*004a*/ 	.short	(.L_17 - .L_16)
.L_16:
        /*004c*/ 	.word	0x00000000
        /*0050*/ 	.short	0x0001
        /*0052*/ 	.short	0x0008
        /*0054*/ 	.byte	0x00, 0xf5, 0x21, 0x00


	//----- nvinfo : EIATTR_KPARAM_INFO
	.align		4
.L_17:
        /*0058*/ 	.byte	0x04, 0x17
        /*005a*/ 	.short	(.L_19 - .L_18)
.L_18:
        /*005c*/ 	.word	0x00000000
        /*0060*/ 	.short	0x0000
        /*0062*/ 	.short	0x0000
        /*0064*/ 	.byte	0x00, 0xf5, 0x21, 0x00


	//----- nvinfo : EIATTR_SPARSE_MMA_MASK
	.align		4
.L_19:
        /*0068*/ 	.byte	0x03, 0x50
        /*006a*/ 	.short	0x0000


	//----- nvinfo : EIATTR_MAXREG_COUNT
	.align		4
        /*006c*/ 	.byte	0x03, 0x1b
        /*006e*/ 	.short	0x00ff


	//----- nvinfo : EIATTR_MERCURY_ISA_VERSION
	.align		4
        /*0070*/ 	.byte	0x03, 0x5f
        /*0072*/ 	.short	0x0101


	//----- nvinfo : EIATTR_VRC_CTA_INIT_COUNT
	.align		4
        /*0074*/ 	.byte	0x02, 0x4a
	.zero		1
	.zero		1


	//----- nvinfo : EIATTR_EXIT_INSTR_OFFSETS
	.align		4
        /*0078*/ 	.byte	0x04, 0x1c
        /*007a*/ 	.short	(.L_21 - .L_20)


	//   ....[0]....
.L_20:
        /*007c*/ 	.word	0x000000d0


	//   ....[1]....
        /*0080*/ 	.word	0x000008f0


	//----- nvinfo : EIATTR_CBANK_PARAM_SIZE
	.align		4
.L_21:
        /*0084*/ 	.byte	0x03, 0x19
        /*0086*/ 	.short	0x0024


	//----- nvinfo : EIATTR_PARAM_CBANK
	.align		4
        /*0088*/ 	.byte	0x04, 0x0a
        /*008a*/ 	.short	(.L_23 - .L_22)
	.align		4
.L_22:
        /*008c*/ 	.word	index@(.nv.constant0._Z24coalesced_mat_mul_kernelPfS_S_iii)
        /*0090*/ 	.short	0x0380
        /*0092*/ 	.short	0x0024


	//----- nvinfo : EIATTR_SW_WAR
	.align		4
.L_23:
        /*0094*/ 	.byte	0x04, 0x36
        /*0096*/ 	.short	(.L_25 - .L_24)
.L_24:
        /*0098*/ 	.word	0x00000008
.L_25:


//--------------------- .nv.callgraph             --------------------------
	.section	.nv.callgraph,"",@"SHT_CUDA_CALLGRAPH"
	.align	4
	.sectionentsize	8
	.align		4
        /*0000*/ 	.word	0x00000000
	.align		4
        /*0004*/ 	.word	0xffffffff
	.align		4
        /*0008*/ 	.word	0x00000000
	.align		4
        /*000c*/ 	.word	0xfffffffe
	.align		4
        /*0010*/ 	.word	0x00000000
	.align		4
        /*0014*/ 	.word	0xfffffffd
	.align		4
        /*0018*/ 	.word	0x00000000
	.align		4
        /*001c*/ 	.word	0xfffffffc


//--------------------- .text._Z24coalesced_mat_mul_kernelPfS_S_iii --------------------------
	.section	.text._Z24coalesced_mat_mul_kernelPfS_S_iii,"ax",@progbits
	.align	128
        .global         _Z24coalesced_mat_mul_kernelPfS_S_iii
        .type           _Z24coalesced_mat_mul_kernelPfS_S_iii,@function
        .size           _Z24coalesced_mat_mul_kernelPfS_S_iii,(.L_x_5 - _Z24coalesced_mat_mul_kernelPfS_S_iii)
        .other          _Z24coalesced_mat_mul_kernelPfS_S_iii,@"STO_CUDA_ENTRY STV_DEFAULT"
_Z24coalesced_mat_mul_kernelPfS_S_iii:
.text._Z24coalesced_mat_mul_kernelPfS_S_iii:
[----:B------:R-:W-:Y:S01]  /*0000*/  LDC R1, c[0x0][0x37c] ;  /* 0x0000df00ff017b82 */ /* 0x000fe20000000800 */
[----:B------:R-:W0:Y:S01]  /*0010*/  S2R R0, SR_CTAID.X ;  /* 0x0000000000007919 */ /* 0x000e220000002500 */
[----:B------:R-:W1:Y:S06]  /*0020*/  LDCU UR4, c[0x0][0x364] ;  /* 0x00006c80ff0477ac */ /* 0x000e6c0008000800 */
[----:B------:R-:W2:Y:S01]  /*0030*/  LDC R17, c[0x0][0x3a0] ;  /* 0x0000e800ff117b82 */ /* 0x000ea20000000800 */
[----:B------:R-:W0:Y:S01]  /*0040*/  S2R R5, SR_TID.X ;  /* 0x0000000000057919 */ /* 0x000e220000002100 */
[----:B------:R-:W0:Y:S01]  /*0050*/  LDCU UR5, c[0x0][0x360] ;  /* 0x00006c00ff0577ac */ /* 0x000e220008000800 */
[----:B------:R-:W1:Y:S01]  /*0060*/  S2R R16, SR_CTAID.Y ;  /* 0x0000000000107919 */ /* 0x000e620000002600 */
[----:B------:R-:W3:Y:S01]  /*0070*/  LDCU UR6, c[0x0][0x398] ;  /* 0x00007300ff0677ac */ /* 0x000ee20008000800 */
[----:B------:R-:W1:Y:S01]  /*0080*/  S2R R3, SR_TID.Y ;  /* 0x0000000000037919 */ /* 0x000e620000002200 */
[----:B0-----:R-:W-:-:S05]  /*0090*/  IMAD R0, R0, UR5, R5 ;  /* 0x0000000500007c24 */ /* 0x001fca000f8e0205 */
[----:B--2---:R-:W-:Y:S01]  /*00a0*/  ISETP.GE.AND P0, PT, R0, R17, PT ;  /* 0x000000110000720c */ /* 0x004fe20003f06270 */
[----:B-1----:R-:W-:-:S05]  /*00b0*/  IMAD R16, R16, UR4, R3 ;  /* 0x0000000410107c24 */ /* 0x002fca000f8e0203 */
[----:B---3--:R-:W-:-:S13]  /*00c0*/  ISETP.GE.OR P0, PT, R16, UR6, P0 ;  /* 0x0000000610007c0c */ /* 0x008fda0008706670 */
[----:B------:R-:W-:Y:S05]  /*00d0*/  @P0 EXIT ;  /* 0x000000000000094d */ /* 0x000fea0003800000 */
[----:B------:R-:W0:Y:S01]  /*00e0*/  LDC R19, c[0x0][0x39c] ;  /* 0x0000e700ff137b82 */ /* 0x000e220000000800 */
[----:B------:R-:W1:Y:S01]  /*00f0*/  LDCU.64 UR4, c[0x0][0x358] ;  /* 0x00006b00ff0477ac */ /* 0x000e620008000a00 */
[----:B------:R-:W-:Y:S01]  /*0100*/  HFMA2 R24, -RZ, RZ, 0, 0 ;  /* 0x00000000ff187431 */ /* 0x000fe200000001ff */
[----:B0-----:R-:W-:-:S13]  /*0110*/  ISETP.GE.AND P0, PT, R19, 0x1, PT ;  /* 0x000000011300780c */ /* 0x001fda0003f06270 */
[----:B-1----:R-:W-:Y:S05]  /*0120*/  @!P0 BRA `(.L_x_0) ;  /* 0x0000000400e08947 */ /* 0x002fea0003800000 */
[C---:B------:R-:W-:Y:S01]  /*0130*/  ISETP.GE.U32.AND P1, PT, R19.reuse, 0x8, PT ;  /* 0x000000081300780c */ /* 0x040fe20003f26070 */
[----:B------:R-:W-:Y:S01]  /*0140*/  IMAD R20, R16, R19, RZ ;  /* 0x0000001310147224 */ /* 0x000fe200078e02ff */
[----:B------:R-:W-:Y:S02]  /*0150*/  LOP3.LUT R27, R19, 0x7, RZ, 0xc0, !PT ;  /* 0x00000007131b7812 */ /* 0x000fe400078ec0ff */
[----:B------:R-:W-:Y:S02]  /*0160*/  MOV R24, RZ ;  /* 0x000000ff00187202 */ /* 0x000fe40000000f00 */
[----:B------:R-:W-:Y:S02]  /*0170*/  ISETP.NE.AND P0, PT, R27, RZ, PT ;  /* 0x000000ff1b00720c */ /* 0x000fe40003f05270 */
[----:B------:R-:W-:-:S05]  /*0180*/  MOV R21, RZ ;  /* 0x000000ff00157202 */ /* 0x000fca0000000f00 */
[----:B------:R-:W-:Y:S06]  /*0190*/  @!P1 BRA `(.L_x_1) ;  /* 0x0000000000c49947 */ /* 0x000fec0003800000 */
[----:B------:R-:W0:Y:S01]  /*01a0*/  LDC.64 R2, c[0x0][0x380] ;  /* 0x0000e000ff027b82 */ /* 0x000e220000000a00 */
[----:B------:R-:W-:Y:S02]  /*01b0*/  LOP3.LUT R21, R19, 0x7ffffff8, RZ, 0xc0, !PT ;  /* 0x7ffffff813157812 */ /* 0x000fe400078ec0ff */
[----:B------:R-:W-:Y:S02]  /*01c0*/  MOV R24, RZ ;  /* 0x000000ff00187202 */ /* 0x000fe40000000f00 */
[----:B------:R-:W-:Y:S02]  /*01d0*/  MOV R18, R0 ;  /* 0x0000000000127202 */ /* 0x000fe40000000f00 */
[----:B------:R-:W-:Y:S01]  /*01e0*/  IADD3 R22, PT, PT, -R21, RZ, RZ ;  /* 0x000000ff15167210 */ /* 0x000fe20007ffe1ff */
[----:B0-----:R-:W-:-:S03]  /*01f0*/  IMAD.WIDE.U32 R2, R20, 0x4, R2 ;  /* 0x0000000414027825 */ /* 0x001fc600078e0002 */
[----:B------:R-:W-:-:S04]  /*0200*/  IADD3 R4, P1, PT, R2, 0x10, RZ ;  /* 0x0000001002047810 */ /* 0x000fc80007f3e0ff */
[----:B------:R-:W-:-:S09]  /*0210*/  IADD3.X R5, PT, PT, RZ, R3, RZ, P1, !PT ;  /* 0x00000003ff057210 */ /* 0x000fd20000ffe4ff */
.L_x_2:
[----:B------:R-:W0:Y:S01]  /*0220*/  LDC.64 R14, c[0x0][0x388] ;  /* 0x0000e200ff0e7b82 */ /* 0x000e220000000a00 */
[----:B------:R-:W-:Y:S02]  /*0230*/  MOV R2, R4 ;  /* 0x0000000400027202 */ /* 0x000fe40000000f00 */
[----:B------:R-:W-:-:S05]  /*0240*/  MOV R3, R5 ;  /* 0x0000000500037202 */ /* 0x000fca0000000f00 */
[----:B------:R-:W2:Y:S04]  /*0250*/  LDG.E R25, desc[UR4][R2.64+-0x10] ;  /* 0xfffff00402197981 */ /* 0x000ea8000c1e1900 */
[----:B------:R-:W3:Y:S04]  /*0260*/  LDG.E R23, desc[UR4][R2.64+-0xc] ;  /* 0xfffff40402177981 */ /* 0x000ee8000c1e1900 */
[----:B------:R-:W4:Y:S04]  /*0270*/  LDG.E R29, desc[UR4][R2.64+-0x8] ;  /* 0xfffff804021d7981 */ /* 0x000f28000c1e1900 */
[----:B------:R-:W5:Y:S01]  /*0280*/  LDG.E R28, desc[UR4][R2.64+-0x4] ;  /* 0xfffffc04021c7981 */ /* 0x000f62000c1e1900 */
[----:B0-----:R-:W-:-:S05]  /*0290*/  IMAD.WIDE R14, R18, 0x4, R14 ;  /* 0x00000004120e7825 */ /* 0x001fca00078e020e */
[----:B------:R0:W2:Y:S01]  /*02a0*/  LDG.E R26, desc[UR4][R14.64] ;  /* 0x000000040e1a7981 */ /* 0x0000a2000c1e1900 */
[----:B------:R-:W-:-:S04]  /*02b0*/  IMAD.WIDE R12, R17, 0x4, R14 ;  /* 0x00000004110c7825 */ /* 0x000fc800078e020e */
[C---:B------:R-:W-:Y:S02]  /*02c0*/  IMAD.WIDE R4, R17.reuse, 0x4, R12 ;  /* 0x0000000411047825 */ /* 0x040fe400078e020c */
[----:B------:R-:W3:Y:S02]  /*02d0*/  LDG.E R12, desc[UR4][R12.64] ;  /* 0x000000040c0c7981 */ /* 0x000ee4000c1e1900 */
[C---:B------:R-:W-:Y:S02]  /*02e0*/  IMAD.WIDE R8, R17.reuse, 0x4, R4 ;  /* 0x0000000411087825 */ /* 0x040fe400078e0204 */
[----:B------:R-:W4:Y:S02]  /*02f0*/  LDG.E R4, desc[UR4][R4.64] ;  /* 0x0000000404047981 */ /* 0x000f24000c1e1900 */
[C---:B------:R-:W-:Y:S02]  /*0300*/  IMAD.WIDE R6, R17.reuse, 0x4, R8 ;  /* 0x0000000411067825 */ /* 0x040fe400078e0208 */
[----:B------:R-:W5:Y:S02]  /*0310*/  LDG.E R8, desc[UR4][R8.64] ;  /* 0x0000000408087981 */ /* 0x000f64000c1e1900 */
[----:B------:R-:W-:-:S02]  /*0320*/  IMAD.WIDE R10, R17, 0x4, R6 ;  /* 0x00000004110a7825 */ /* 0x000fc400078e0206 */
[----:B------:R-:W5:Y:S04]  /*0330*/  LDG.E R5, desc[UR4][R2.64] ;  /* 0x0000000402057981 */ /* 0x000f68000c1e1900 */
[----:B------:R-:W5:Y:S01]  /*0340*/  LDG.E R6, desc[UR4][R6.64] ;  /* 0x0000000406067981 */ /* 0x000f62000c1e1900 */
[----:B0-----:R-:W-:-:S03]  /*0350*/  IMAD.WIDE R14, R17, 0x4, R10 ;  /* 0x00000004110e7825 */ /* 0x001fc600078e020a */
[----:B------:R-:W5:Y:S04]  /*0360*/  LDG.E R10, desc[UR4][R10.64] ;  /* 0x000000040a0a7981 */ /* 0x000f68000c1e1900 */
[----:B------:R-:W5:Y:S04]  /*0370*/  LDG.E R13, desc[UR4][R14.64] ;  /* 0x000000040e0d7981 */ /* 0x000f68000c1e1900 */
[----:B------:R-:W5:Y:S04]  /*0380*/  LDG.E R7, desc[UR4][R2.64+0x4] ;  /* 0x0000040402077981 */ /* 0x000f68000c1e1900 */
[----:B------:R-:W5:Y:S01]  /*0390*/  LDG.E R9, desc[UR4][R2.64+0xc] ;  /* 0x00000c0402097981 */ /* 0x000f62000c1e1900 */
[----:B--2---:R-:W-:Y:S01]  /*03a0*/  FFMA R26, R25, R26, R24 ;  /* 0x0000001a191a7223 */ /* 0x004fe20000000018 */
[----:B------:R-:W-:-:S02]  /*03b0*/  IMAD.WIDE R24, R17, 0x4, R14 ;  /* 0x0000000411187825 */ /* 0x000fc400078e020e */
[----:B------:R-:W2:Y:S04]  /*03c0*/  LDG.E R14, desc[UR4][R2.64+0x8] ;  /* 0x00000804020e7981 */ /* 0x000ea8000c1e1900 */
[----:B------:R-:W2:Y:S01]  /*03d0*/  LDG.E R24, desc[UR4][R24.64] ;  /* 0x0000000418187981 */ /* 0x000ea2000c1e1900 */
[----:B---3--:R-:W-:Y:S01]  /*03e0*/  FFMA R12, R23, R12, R26 ;  /* 0x0000000c170c7223 */ /* 0x008fe2000000001a */
[----:B------:R-:W-:-:S03]  /*03f0*/  IADD3 R22, PT, PT, R22, 0x8, RZ ;  /* 0x0000000816167810 */ /* 0x000fc60007ffe0ff */
[----:B----4-:R-:W-:Y:S01]  /*0400*/  FFMA R29, R29, R4, R12 ;  /* 0x000000041d1d7223 */ /* 0x010fe2000000000c */
[----:B------:R-:W-:-:S03]  /*0410*/  ISETP.NE.AND P1, PT, R22, RZ, PT ;  /* 0x000000ff1600720c */ /* 0x000fc60003f25270 */
[----:B-----5:R-:W-:Y:S01]  /*0420*/  FFMA R8, R28, R8, R29 ;  /* 0x000000081c087223 */ /* 0x020fe2000000001d */
[----:B------:R-:W-:-:S03]  /*0430*/  IADD3 R4, P2, PT, R2, 0x20, RZ ;  /* 0x0000002002047810 */ /* 0x000fc60007f5e0ff */
[----:B------:R-:W-:Y:S01]  /*0440*/  FFMA R6, R5, R6, R8 ;  /* 0x0000000605067223 */ /* 0x000fe20000000008 */
[----:B------:R-:W-:Y:S02]  /*0450*/  IADD3.X R5, PT, PT, RZ, R3, RZ, P2, !PT ;  /* 0x00000003ff057210 */ /* 0x000fe400017fe4ff */
[----:B------:R-:W-:Y:S01]  /*0460*/  LEA R18, R17, R18, 0x3 ;  /* 0x0000001211127211 */ /* 0x000fe200078e18ff */
[----:B------:R-:W-:-:S04]  /*0470*/  FFMA R7, R7, R10, R6 ;  /* 0x0000000a07077223 */ /* 0x000fc80000000006 */
[----:B--2---:R-:W-:-:S04]  /*0480*/  FFMA R14, R14, R13, R7 ;  /* 0x0000000d0e0e7223 */ /* 0x004fc80000000007 */
[----:B------:R-:W-:Y:S01]  /*0490*/  FFMA R24, R9, R24, R14 ;  /* 0x0000001809187223 */ /* 0x000fe2000000000e */
[----:B------:R-:W-:Y:S06]  /*04a0*/  @P1 BRA `(.L_x_2) ;  /* 0xfffffffc005c1947 */ /* 0x000fec000383ffff */
.L_x_1:
[----:B------:R-:W-:Y:S05]  /*04b0*/  @!P0 BRA `(.L_x_0) ;  /* 0x0000000000fc8947 */ /* 0x000fea0003800000 */
[----:B------:R-:W-:Y:S02]  /*04c0*/  ISETP.GE.U32.AND P1, PT, R27, 0x4, PT ;  /* 0x000000041b00780c */ /* 0x000fe40003f26070 */
[----:B------:R-:W-:-:S04]  /*04d0*/  LOP3.LUT R14, R19, 0x3, RZ, 0xc0, !PT ;  /* 0x00000003130e7812 */ /* 0x000fc800078ec0ff */
[----:B------:R-:W-:-:S07]  /*04e0*/  ISETP.NE.AND P0, PT, R14, RZ, PT ;  /* 0x000000ff0e00720c */ /* 0x000fce0003f05270 */
[----:B------:R-:W-:Y:S06]  /*04f0*/  @!P1 BRA `(.L_x_3) ;  /* 0x00000000006c9947 */ /* 0x000fec0003800000 */
[----:B------:R-:W0:Y:S01]  /*0500*/  LDC.64 R4, c[0x0][0x388] ;  /* 0x0000e200ff047b82 */ /* 0x000e220000000a00 */
[----:B------:R-:W1:Y:S01]  /*0510*/  LDCU.64 UR6, c[0x0][0x380] ;  /* 0x00007000ff0677ac */ /* 0x000e620008000a00 */
[----:B------:R-:W-:Y:S01]  /*0520*/  IMAD R7, R21, R17, R0 ;  /* 0x0000001115077224 */ /* 0x000fe200078e0200 */
[CC--:B------:R-:W-:Y:S02]  /*0530*/  IADD3 R3, PT, PT, R20.reuse, R21.reuse, RZ ;  /* 0x0000001514037210 */ /* 0x0c0fe40007ffe0ff */
[----:B------:R-:W-:-:S03]  /*0540*/  IADD3 R8, P1, PT, R20, R21, RZ ;  /* 0x0000001514087210 */ /* 0x000fc60007f3e0ff */
[----:B------:R-:W2:Y:S01]  /*0550*/  LDC.64 R12, c[0x0][0x380] ;  /* 0x0000e000ff0c7b82 */ /* 0x000ea20000000a00 */
[----:B0-----:R-:W-:-:S04]  /*0560*/  IMAD.WIDE R4, R7, 0x4, R4 ;  /* 0x0000000407047825 */ /* 0x001fc800078e0204 */
[----:B------:R-:W-:Y:S02]  /*0570*/  IMAD.WIDE R6, R17, 0x4, R4 ;  /* 0x0000000411067825 */ /* 0x000fe400078e0204 */
[----:B------:R-:W3:Y:S02]  /*0580*/  LDG.E R4, desc[UR4][R4.64] ;  /* 0x0000000404047981 */ /* 0x000ee4000c1e1900 */
[----:B--2---:R-:W-:Y:S01]  /*0590*/  IMAD.WIDE.U32 R12, R3, 0x4, R12 ;  /* 0x00000004030c7825 */ /* 0x004fe200078e000c */
[----:B------:R-:W-:Y:S02]  /*05a0*/  IADD3.X R3, PT, PT, RZ, RZ, RZ, P1, !PT ;  /* 0x000000ffff037210 */ /* 0x000fe40000ffe4ff */
[----:B-1----:R-:W-:-:S03]  /*05b0*/  LEA R2, P1, R8, UR6, 0x2 ;  /* 0x0000000608027c11 */ /* 0x002fc6000f8210ff */
[----:B------:R-:W3:Y:S01]  /*05c0*/  LDG.E R13, desc[UR4][R12.64] ;  /* 0x000000040c0d7981 */ /* 0x000ee2000c1e1900 */
[----:B------:R-:W-:Y:S01]  /*05d0*/  LEA.HI.X R3, R8, UR7, R3, 0x2, P1 ;  /* 0x0000000708037c11 */ /* 0x000fe200088f1403 */
[C---:B------:R-:W-:Y:S02]  /*05e0*/  IMAD.WIDE R8, R17.reuse, 0x4, R6 ;  /* 0x0000000411087825 */ /* 0x040fe400078e0206 */
[----:B------:R-:W2:Y:S04]  /*05f0*/  LDG.E R6, desc[UR4][R6.64] ;  /* 0x0000000406067981 */ /* 0x000ea8000c1e1900 */
[----:B------:R-:W2:Y:S01]  /*0600*/  LDG.E R15, desc[UR4][R2.64+0x4] ;  /* 0x00000404020f7981 */ /* 0x000ea2000c1e1900 */
[----:B------:R-:W-:-:S03]  /*0610*/  IMAD.WIDE R10, R17, 0x4, R8 ;  /* 0x00000004110a7825 */ /* 0x000fc600078e0208 */
[----:B------:R-:W4:Y:S04]  /*0620*/  LDG.E R22, desc[UR4][R8.64] ;  /* 0x0000000408167981 */ /* 0x000f28000c1e1900 */
[----:B------:R-:W4:Y:S04]  /*0630*/  LDG.E R18, desc[UR4][R2.64+0x8] ;  /* 0x0000080402127981 */ /* 0x000f28000c1e1900 */
[----:B------:R-:W5:Y:S04]  /*0640*/  LDG.E R26, desc[UR4][R2.64+0xc] ;  /* 0x00000c04021a7981 */ /* 0x000f68000c1e1900 */
[----:B------:R-:W5:Y:S01]  /*0650*/  LDG.E R10, desc[UR4][R10.64] ;  /* 0x000000040a0a7981 */ /* 0x000f62000c1e1900 */
[----:B------:R-:W-:Y:S01]  /*0660*/  IADD3 R21, PT, PT, R21, 0x4, RZ ;  /* 0x0000000415157810 */ /* 0x000fe20007ffe0ff */
[----:B---3--:R-:W-:-:S04]  /*0670*/  FFMA R24, R13, R4, R24 ;  /* 0x000000040d187223 */ /* 0x008fc80000000018 */
[----:B--2---:R-:W-:-:S04]  /*0680*/  FFMA R15, R15, R6, R24 ;  /* 0x000000060f0f7223 */ /* 0x004fc80000000018 */
[----:B----4-:R-:W-:-:S04]  /*0690*/  FFMA R15, R18, R22, R15 ;  /* 0x00000016120f7223 */ /* 0x010fc8000000000f */
[----:B-----5:R-:W-:-:S07]  /*06a0*/  FFMA R24, R26, R10, R15 ;  /* 0x0000000a1a187223 */ /* 0x020fce000000000f */
.L_x_3:
[----:B------:R-:W-:Y:S05]  /*06b0*/  @!P0 BRA `(.L_x_0) ;  /* 0x00000000007c8947 */ /* 0x000fea0003800000 */
[----:B------:R-:W-:Y:S01]  /*06c0*/  ISETP.NE.AND P1, PT, R14, 0x1, PT ;  /* 0x000000010e00780c */ /* 0x000fe20003f25270 */
[----:B------:R-:W0:Y:S01]  /*06d0*/  LDC.64 R10, c[0x0][0x380] ;  /* 0x0000e000ff0a7b82 */ /* 0x000e220000000a00 */
[----:B------:R-:W-:-:S04]  /*06e0*/  LOP3.LUT R19, R19, 0x1, RZ, 0xc0, !PT ;  /* 0x0000000113137812 */ /* 0x000fc800078ec0ff */
[----:B------:R-:W-:-:S03]  /*06f0*/  ISETP.NE.U32.AND P0, PT, R19, 0x1, PT ;  /* 0x000000011300780c */ /* 0x000fc60003f05070 */
[----:B------:R-:W1:Y:S04]  /*0700*/  LDC.64 R8, c[0x0][0x388] ;  /* 0x0000e200ff087b82 */ /* 0x000e680000000a00 */
[CC--:B------:R-:W-:Y:S02]  /*0710*/  @P1 IADD3 R13, PT, PT, R20.reuse, R21.reuse, RZ ;  /* 0x00000015140d1210 */ /* 0x0c0fe40007ffe0ff */
[----:B------:R-:W-:Y:S02]  /*0720*/  @P1 IADD3 R12, P2, PT, R20, R21, RZ ;  /* 0x00000015140c1210 */ /* 0x000fe40007f5e0ff */
[----:B------:R-:W2:Y:S02]  /*0730*/  @P1 LDC.64 R2, c[0x0][0x380] ;  /* 0x0000e000ff021b82 */ /* 0x000ea40000000a00 */
[----:B------:R-:W-:-:S06]  /*0740*/  @P1 IADD3.X R14, PT, PT, RZ, RZ, RZ, P2, !PT ;  /* 0x000000ffff0e1210 */ /* 0x000fcc00017fe4ff */
[----:B------:R-:W3:Y:S01]  /*0750*/  LDC.64 R4, c[0x0][0x380] ;  /* 0x0000e000ff047b82 */ /* 0x000ee20000000a00 */
[----:B0-----:R-:W-:-:S04]  /*0760*/  @P1 IMAD.WIDE.U32 R10, R13, 0x4, R10 ;  /* 0x000000040d0a1825 */ /* 0x001fc800078e000a */
[C---:B------:R-:W-:Y:S01]  /*0770*/  @P1 IMAD R13, R21.reuse, R17, R0 ;  /* 0x00000011150d1224 */ /* 0x040fe200078e0200 */
[----:B------:R-:W-:Y:S01]  /*0780*/  @P1 IADD3 R21, PT, PT, R21, 0x2, RZ ;  /* 0x0000000215151810 */ /* 0x000fe20007ffe0ff */
[----:B------:R-:W4:Y:S01]  /*0790*/  @P1 LDG.E R11, desc[UR4][R10.64] ;  /* 0x000000040a0b1981 */ /* 0x000f22000c1e1900 */
[----:B------:R-:W0:Y:S01]  /*07a0*/  LDC.64 R6, c[0x0][0x388] ;  /* 0x0000e200ff067b82 */ /* 0x000e220000000a00 */
[----:B-1----:R-:W-:Y:S01]  /*07b0*/  @P1 IMAD.WIDE R8, R13, 0x4, R8 ;  /* 0x000000040d081825 */ /* 0x002fe200078e0208 */
[----:B------:R-:W-:Y:S02]  /*07c0*/  @!P0 IADD3 R15, PT, PT, R20, R21, RZ ;  /* 0x00000015140f8210 */ /* 0x000fe40007ffe0ff */
[----:B--2---:R-:W-:Y:S01]  /*07d0*/  @P1 LEA R2, P2, R12, R2, 0x2 ;  /* 0x000000020c021211 */ /* 0x004fe200078410ff */
[----:B------:R-:W-:-:S03]  /*07e0*/  @!P0 IMAD R21, R21, R17, R0 ;  /* 0x0000001115158224 */ /* 0x000fc600078e0200 */
[----:B------:R-:W-:Y:S01]  /*07f0*/  @P1 LEA.HI.X R3, R12, R3, R14, 0x2, P2 ;  /* 0x000000030c031211 */ /* 0x000fe200010f140e */
[----:B------:R-:W-:Y:S01]  /*0800*/  @P1 IMAD.WIDE R12, R17, 0x4, R8 ;  /* 0x00000004110c1825 */ /* 0x000fe200078e0208 */
[----:B------:R-:W4:Y:S03]  /*0810*/  @P1 LDG.E R14, desc[UR4][R8.64] ;  /* 0x00000004080e1981 */ /* 0x000f26000c1e1900 */
[----:B---3--:R-:W-:Y:S01]  /*0820*/  @!P0 IMAD.WIDE.U32 R4, R15, 0x4, R4 ;  /* 0x000000040f048825 */ /* 0x008fe200078e0004 */
[----:B------:R-:W2:Y:S04]  /*0830*/  @P1 LDG.E R2, desc[UR4][R2.64+0x4] ;  /* 0x0000040402021981 */ /* 0x000ea8000c1e1900 */
[----:B------:R-:W2:Y:S01]  /*0840*/  @P1 LDG.E R12, desc[UR4][R12.64] ;  /* 0x000000040c0c1981 */ /* 0x000ea2000c1e1900 */
[----:B0-----:R-:W-:-:S03]  /*0850*/  @!P0 IMAD.WIDE R6, R21, 0x4, R6 ;  /* 0x0000000415068825 */ /* 0x001fc600078e0206 */
[----:B------:R-:W3:Y:S04]  /*0860*/  @!P0 LDG.E R5, desc[UR4][R4.64] ;  /* 0x0000000404058981 */ /* 0x000ee8000c1e1900 */
[----:B------:R-:W3:Y:S01]  /*0870*/  @!P0 LDG.E R6, desc[UR4][R6.64] ;  /* 0x0000000406068981 */ /* 0x000ee2000c1e1900 */
[----:B----4-:R-:W-:-:S04]  /*0880*/  @P1 FFMA R11, R11, R14, R24 ;  /* 0x0000000e0b0b1223 */ /* 0x010fc80000000018 */
[----:B--2---:R-:W-:-:S04]  /*0890*/  @P1 FFMA R24, R2, R12, R11 ;  /* 0x0000000c02181223 */ /* 0x004fc8000000000b */
[----:B---3--:R-:W-:-:S07]  /*08a0*/  @!P0 FFMA R24, R5, R6, R24 ;  /* 0x0000000605188223 */ /* 0x008fce0000000018 */
.L_x_0:
[----:B------:R-:W0:Y:S01]  /*08b0*/  LDC.64 R2, c[0x0][0x390] ;  /* 0x0000e400ff027b82 */ /* 0x000e220000000a00 */
[----:B------:R-:W-:-:S04]  /*08c0*/  IMAD R17, R16, R17, R0 ;  /* 0x0000001110117224 */ /* 0x000fc800078e0200 */
[----:B0-----:R-:W-:-:S05]  /*08d0*/  IMAD.WIDE R2, R17, 0x4, R2 ;  /* 0x0000000411027825 */ /* 0x001fca00078e0202 */
[----:B------:R-:W-:Y:S01]  /*08e0*/  STG.E desc[UR4][R2.64], R24 ;  /* 0x0000001802007986 */ /* 0x000fe2000c101904 */
[----:B------:R-:W-:Y:S05]  /*08f0*/  EXIT ;  /* 0x000000000000794d */ /* 0x000fea0003800000 */
.L_x_4:
[----:B------:R-:W-:-:S00]  /*0900*/  BRA `(.L_x_4) ;  /* 0xfffffffc00fc7947 */ /* 0x000fc0000383ffff */
[----:B------:R-:W-:-:S00]  /*0910*/  NOP ;  /* 0x0000000000007918 */ /* 0x000fc00000000000 */
        /* <DEDUP_REMOVED lines=14> */
.L_x_5:


//--------------------- .nv.shared.reserved.0     --------------------------
	.section	.nv.shared.reserved.0,"aw",@nobits
	.weak		__nv_reservedSMEM_offset_0_alias
	.size		__nv_reservedSMEM_offset_0_alias, 0, 64
	.other		__nv_reservedSMEM_offset_0_alias,@"STO_CUDA_RESERVED_SHARED STV_DEFAULT"
__nv_reservedSMEM_offset_0_alias:
	.zero		0
	.zero		64


//--------------------- .nv.constant0._Z24coalesced_mat_mul_kernelPfS_S_iii --------------------------
	.section	.nv.constant0._Z24coalesced_mat_mul_kernelPfS_S_iii,"a",@progbits
	.sectionflags	@""
	.align	4
.nv.constant0._Z24coalesced_mat_mul_kernelPfS_S_iii:
	.zero		932


//--------------------- SYMBOLS --------------------------

	.type		.nv.reservedSmem.offset0,@object
	.size		.nv.reservedSmem.offset0,0x4
